	.headerflags	@"EF_CUDA_TEXMODE_UNIFIED EF_CUDA_64BIT_ADDRESS EF_CUDA_ACCELERATORS EF_CUDA_SM90 EF_CUDA_VIRTUAL_SM(EF_CUDA_SM90)"
	.elftype	@"ET_EXEC"


//--------------------- .nv.info                  --------------------------
	.section	.nv.info,"",@"SHT_CUDA_INFO"
	.align	4


	//----- nvinfo : EIATTR_REGCOUNT
	.align		4
        /*0000*/ 	.byte	0x04, 0x2f
        /*0002*/ 	.short	(.L_1 - .L_0)
	.align		4
.L_0:
        /*0004*/ 	.word	index@(triton_poi_fused__to_copy__unsafe_index_add_arange_clamp_mul_sub_2)
        /*0008*/ 	.word	0x0000001a


	//----- nvinfo : EIATTR_MIN_STACK_SIZE
	.align		4
.L_1:
        /*000c*/ 	.byte	0x04, 0x12
        /*000e*/ 	.short	(.L_3 - .L_2)
	.align		4
.L_2:
        /*0010*/ 	.word	index@(triton_poi_fused__to_copy__unsafe_index_add_arange_clamp_mul_sub_2)
        /*0014*/ 	.word	0x00000000


	//----- nvinfo : EIATTR_FRAME_SIZE
	.align		4
.L_3:
        /*0018*/ 	.byte	0x04, 0x11
        /*001a*/ 	.short	(.L_5 - .L_4)
	.align		4
.L_4:
        /*001c*/ 	.word	index@(triton_poi_fused__to_copy__unsafe_index_add_arange_clamp_mul_sub_2)
        /*0020*/ 	.word	0x00000000


	//----- nvinfo : EIATTR_MIN_STACK_SIZE
	.align		4
.L_5:
        /*0024*/ 	.byte	0x04, 0x12
        /*0026*/ 	.short	(.L_7 - .L_6)
	.align		4
.L_6:
        /*0028*/ 	.word	index@(triton_poi_fused__to_copy__unsafe_index_add_arange_clamp_mul_sub_2)
        /*002c*/ 	.word	0x00000000
.L_7:


//--------------------- .nv.info.triton_poi_fused__to_copy__unsafe_index_add_arange_clamp_mul_sub_2 --------------------------
	.section	.nv.info.triton_poi_fused__to_copy__unsafe_index_add_arange_clamp_mul_sub_2,"",@"SHT_CUDA_INFO"
	.sectionflags	@""
	.align	4


	//----- nvinfo : EIATTR_CUDA_API_VERSION
	.align		4
        /*0000*/ 	.byte	0x04, 0x37
        /*0002*/ 	.short	(.L_9 - .L_8)
.L_8:
        /*0004*/ 	.word	0x0000007c


	//----- nvinfo : EIATTR_KPARAM_INFO
	.align		4
.L_9:
        /*0008*/ 	.byte	0x04, 0x17
        /*000a*/ 	.short	(.L_11 - .L_10)
.L_10:
        /*000c*/ 	.word	0x00000000
        /*0010*/ 	.short	0x0003
        /*0012*/ 	.short	0x0018
        /*0014*/ 	.byte	0x00, 0xf0, 0x11, 0x00


	//----- nvinfo : EIATTR_KPARAM_INFO
	.align		4
.L_11:
        /*0018*/ 	.byte	0x04, 0x17
        /*001a*/ 	.short	(.L_13 - .L_12)
.L_12:
        /*001c*/ 	.word	0x00000000
        /*0020*/ 	.short	0x0002
        /*0022*/ 	.short	0x0010
        /*0024*/ 	.byte	0x00, 0xf4, 0x21, 0x00


	//----- nvinfo : EIATTR_KPARAM_INFO
	.align		4
.L_13:
        /*0028*/ 	.byte	0x04, 0x17
        /*002a*/ 	.short	(.L_15 - .L_14)
.L_14:
        /*002c*/ 	.word	0x00000000
        /*0030*/ 	.short	0x0001
        /*0032*/ 	.short	0x0008
        /*0034*/ 	.byte	0x00, 0xf4, 0x21, 0x00


	//----- nvinfo : EIATTR_KPARAM_INFO
	.align		4
.L_15:
        /*0038*/ 	.byte	0x04, 0x17
        /*003a*/ 	.short	(.L_17 - .L_16)
.L_16:
        /*003c*/ 	.word	0x00000000
        /*0040*/ 	.short	0x0000
        /*0042*/ 	.short	0x0000
        /*0044*/ 	.byte	0x00, 0xf4, 0x21, 0x00


	//----- nvinfo : EIATTR_SPARSE_MMA_MASK
	.align		4
.L_17:
        /*0048*/ 	.byte	0x03, 0x50
        /*004a*/ 	.short	0x0000


	//----- nvinfo : EIATTR_MAXREG_COUNT
	.align		4
        /*004c*/ 	.byte	0x03, 0x1b
        /*004e*/ 	.short	0x00ff


	//----- nvinfo : EIATTR_EXIT_INSTR_OFFSETS
	.align		4
        /*0050*/ 	.byte	0x04, 0x1c
        /*0052*/ 	.short	(.L_19 - .L_18)


	//   ....[0]....
.L_18:
        /*0054*/ 	.word	0x000004b0


	//----- nvinfo : EIATTR_REQNTID
	.align		4
.L_19:
        /*0058*/ 	.byte	0x04, 0x10
        /*005a*/ 	.short	(.L_21 - .L_20)
.L_20:
        /*005c*/ 	.word	0x00000080
        /*0060*/ 	.word	0x00000001
        /*0064*/ 	.word	0x00000001


	//----- nvinfo : EIATTR_CBANK_PARAM_SIZE
	.align		4
.L_21:
        /*0068*/ 	.byte	0x03, 0x19
        /*006a*/ 	.short	0x001c


	//----- nvinfo : EIATTR_PARAM_CBANK
	.align		4
        /*006c*/ 	.byte	0x04, 0x0a
        /*006e*/ 	.short	(.L_23 - .L_22)
	.align		4
.L_22:
        /*0070*/ 	.word	index@(.nv.constant0.triton_poi_fused__to_copy__unsafe_index_add_arange_clamp_mul_sub_2)
        /*0074*/ 	.short	0x0210
        /*0076*/ 	.short	0x001c


	//----- nvinfo : EIATTR_SW_WAR
	.align		4
.L_23:
        /*0078*/ 	.byte	0x04, 0x36
        /*007a*/ 	.short	(.L_25 - .L_24)
.L_24:
        /*007c*/ 	.word	0x00000008
.L_25:


//--------------------- .nv.callgraph             --------------------------
	.section	.nv.callgraph,"",@"SHT_CUDA_CALLGRAPH"
	.align	4
	.sectionentsize	8
	.align		4
        /*0000*/ 	.word	0x00000000
	.align		4
        /*0004*/ 	.word	0xffffffff
	.align		4
        /*0008*/ 	.word	0x00000000
	.align		4
        /*000c*/ 	.word	0xfffffffe
	.align		4
        /*0010*/ 	.word	0x00000000
	.align		4
        /*0014*/ 	.word	0xfffffffd
	.align		4
        /*0018*/ 	.word	0x00000000
	.align		4
        /*001c*/ 	.word	0xfffffffc


//--------------------- .text.triton_poi_fused__to_copy__unsafe_index_add_arange_clamp_mul_sub_2 --------------------------
	.section	.text.triton_poi_fused__to_copy__unsafe_index_add_arange_clamp_mul_sub_2,"ax",@progbits
	.align	128
        .global         triton_poi_fused__to_copy__unsafe_index_add_arange_clamp_mul_sub_2
        .type           triton_poi_fused__to_copy__unsafe_index_add_arange_clamp_mul_sub_2,@function
        .size           triton_poi_fused__to_copy__unsafe_index_add_arange_clamp_mul_sub_2,(.L_x_1 - triton_poi_fused__to_copy__unsafe_index_add_arange_clamp_mul_sub_2)
        .other          triton_poi_fused__to_copy__unsafe_index_add_arange_clamp_mul_sub_2,@"STO_CUDA_ENTRY STV_DEFAULT"
triton_poi_fused__to_copy__unsafe_index_add_arange_clamp_mul_sub_2:
.text.triton_poi_fused__to_copy__unsafe_index_add_arange_clamp_mul_sub_2:
[----:B------:R-:W-:Y:S01]  /*0000*/  LDC R1, c[0x0][0x28] ;  /* 0x00000a00ff017b82 */ /* 0x000fe20000000800 */
[----:B------:R-:W1:Y:S01]  /*0010*/  S2R R3, SR_TID.X ;  /* 0x0000000000037919 */ /* 0x000e620000002100 */
[----:B------:R-:W-:Y:S01]  /*0020*/  HFMA2.MMA R8, -RZ, RZ, 0, 1.52587890625e-05 ;  /* 0x00000100ff087435 */ /* 0x000fe200000001ff */
[----:B------:R-:W-:Y:S01]  /*0030*/  IMAD.MOV.U32 R9, RZ, RZ, 0x0 ;  /* 0x00000000ff097424 */ /* 0x000fe200078e00ff */
[----:B------:R-:W-:Y:S01]  /*0040*/  ULDC.64 UR4, c[0x0][0x218] ;  /* 0x0000860000047ab9 */ /* 0x000fe20000000a00 */
[----:B------:R-:W2:Y:S01]  /*0050*/  S2R R6, SR_CTAID.X ;  /* 0x0000000000067919 */ /* 0x000ea20000002500 */
[----:B-1----:R-:W-:Y:S02]  /*0060*/  LOP3.LUT R3, R3, 0x7f, RZ, 0xc0, !PT ;  /* 0x0000007f03037812 */ /* 0x002fe400078ec0ff */
[----:B--2---:R-:W-:-:S03]  /*0070*/  SHF.R.S32.HI R10, RZ, 0x18, R6 ;  /* 0x00000018ff0a7819 */ /* 0x004fc60000011406 */
[----:B------:R-:W-:Y:S01]  /*0080*/  IMAD R3, R6, 0x80, R3 ;  /* 0x0000008006037824 */ /* 0x000fe200078e0203 */
[----:B------:R-:W-:-:S04]  /*0090*/  SGXT R10, R10, 0x1 ;  /* 0x000000010a0a781a */ /* 0x000fc80000000200 */
[----:B------:R-:W-:-:S04]  /*00a0*/  SHF.R.S32.HI R0, RZ, 0x1f, R3 ;  /* 0x0000001fff007819 */ /* 0x000fc80000011403 */
[----:B------:R-:W-:-:S04]  /*00b0*/  LEA.HI R0, R0, R3, RZ, 0x5 ;  /* 0x0000000300007211 */ /* 0x000fc800078f28ff */
[----:B------:R-:W-:Y:S02]  /*00c0*/  SHF.R.S32.HI R2, RZ, 0x5, R0 ;  /* 0x00000005ff027819 */ /* 0x000fe40000011400 */
[----:B------:R-:W-:Y:S02]  /*00d0*/  LOP3.LUT R4, R0, 0xffffffe0, RZ, 0xc0, !PT ;  /* 0xffffffe000047812 */ /* 0x000fe400078ec0ff */
[----:B------:R-:W-:-:S03]  /*00e0*/  LEA.HI R0, R2, R2, RZ, 0x5 ;  /* 0x0000000202007211 */ /* 0x000fc600078f28ff */
[----:B------:R-:W-:Y:S01]  /*00f0*/  IMAD.IADD R4, R3, 0x1, -R4 ;  /* 0x0000000103047824 */ /* 0x000fe200078e0a04 */
[----:B------:R-:W-:Y:S01]  /*0100*/  LOP3.LUT R5, R0, 0xffffffe0, RZ, 0xc0, !PT ;  /* 0xffffffe000057812 */ /* 0x000fe200078ec0ff */
[----:B------:R-:W-:-:S03]  /*0110*/  IMAD.MOV.U32 R0, RZ, RZ, 0x40000000 ;  /* 0x40000000ff007424 */ /* 0x000fc600078e00ff */
[----:B------:R-:W-:Y:S01]  /*0120*/  I2FP.F32.S32 R4, R4 ;  /* 0x0000000400047245 */ /* 0x000fe20000201400 */
[----:B------:R-:W-:-:S04]  /*0130*/  IMAD.IADD R5, R2, 0x1, -R5 ;  /* 0x0000000102057824 */ /* 0x000fc800078e0a05 */
[----:B------:R-:W-:Y:S01]  /*0140*/  FADD R4, R4, 0.5 ;  /* 0x3f00000004047421 */ /* 0x000fe20000000000 */
[----:B------:R-:W-:-:S03]  /*0150*/  I2FP.F32.S32 R5, R5 ;  /* 0x0000000500057245 */ /* 0x000fc60000201400 */
[----:B------:R-:W-:Y:S02]  /*0160*/  FFMA R2, R4, R0, -0.5 ;  /* 0xbf00000004027423 */ /* 0x000fe40000000000 */
[----:B------:R-:W-:-:S03]  /*0170*/  FADD R5, R5, 0.5 ;  /* 0x3f00000005057421 */ /* 0x000fc60000000000 */
[----:B------:R-:W-:Y:S01]  /*0180*/  FMNMX R2, RZ, R2, !PT ;  /* 0x00000002ff027209 */ /* 0x000fe20007800000 */
[----:B------:R-:W-:-:S03]  /*0190*/  FFMA R4, R5, R0, -0.5 ;  /* 0xbf00000005047423 */ /* 0x000fc60000000000 */
[----:B------:R-:W1:Y:S02]  /*01a0*/  F2I.TRUNC.NTZ R0, R2 ;  /* 0x0000000200007305 */ /* 0x000e64000020f100 */
[----:B------:R-:W-:-:S06]  /*01b0*/  FMNMX R4, RZ, R4, !PT ;  /* 0x00000004ff047209 */ /* 0x000fcc0007800000 */
[----:B------:R-:W2:Y:S01]  /*01c0*/  F2I.TRUNC.NTZ R5, R4 ;  /* 0x0000000400057305 */ /* 0x000ea2000020f100 */
[----:B-1----:R-:W-:Y:S02]  /*01d0*/  ISETP.LT.U32.AND P0, PT, R0, 0x3e, PT ;  /* 0x0000003e0000780c */ /* 0x002fe40003f01070 */
[----:B------:R-:W-:-:S04]  /*01e0*/  SHF.R.S32.HI R11, RZ, 0x1f, R0 ;  /* 0x0000001fff0b7819 */ /* 0x000fc80000011400 */
[----:B------:R-:W-:Y:S02]  /*01f0*/  ISETP.LT.AND.EX P0, PT, R11, RZ, PT, P0 ;  /* 0x000000ff0b00720c */ /* 0x000fe40003f01300 */
[----:B--2---:R-:W-:Y:S02]  /*0200*/  VIMNMX R7, R5, 0x3e, PT ;  /* 0x0000003e05077848 */ /* 0x004fe40003fe0100 */
[----:B------:R-:W-:Y:S02]  /*0210*/  SEL R13, R0, 0x3e, P0 ;  /* 0x0000003e000d7807 */ /* 0x000fe40000000000 */
[----:B------:R-:W-:Y:S01]  /*0220*/  SEL R14, R11, RZ, P0 ;  /* 0x000000ff0b0e7207 */ /* 0x000fe20000000000 */
[----:B------:R-:W-:Y:S01]  /*0230*/  IMAD.WIDE R8, R7, 0x100, R8 ;  /* 0x0000010007087825 */ /* 0x000fe200078e0208 */
[----:B------:R-:W-:Y:S01]  /*0240*/  LEA R12, P0, R13, UR4, 0x2 ;  /* 0x000000040d0c7c11 */ /* 0x000fe2000f8010ff */
[----:B------:R-:W1:Y:S01]  /*0250*/  LDC.64 R6, c[0x0][0x218] ;  /* 0x00008600ff067b82 */ /* 0x000e620000000a00 */
[----:B------:R-:W-:-:S02]  /*0260*/  LEA.HI R11, R10, R3, RZ, 0xa ;  /* 0x000000030a0b7211 */ /* 0x000fc400078f50ff */
[----:B------:R-:W-:Y:S02]  /*0270*/  IADD3 R10, P1, R8, UR4, RZ ;  /* 0x00000004080a7c10 */ /* 0x000fe4000ff3e0ff */
[----:B------:R-:W-:Y:S01]  /*0280*/  LEA.HI.X R13, R13, UR5, R14, 0x2, P0 ;  /* 0x000000050d0d7c11 */ /* 0x000fe200080f140e */
[----:B------:R-:W-:Y:S01]  /*0290*/  IMAD.SHL.U32 R14, R11, 0x4, RZ ;  /* 0x000000040b0e7824 */ /* 0x000fe200078e00ff */
[----:B------:R-:W-:Y:S02]  /*02a0*/  IADD3 R8, P0, R8, R12, RZ ;  /* 0x0000000c08087210 */ /* 0x000fe40007f1e0ff */
[----:B------:R-:W-:Y:S02]  /*02b0*/  SHF.L.U32 R15, R5, 0x6, RZ ;  /* 0x00000006050f7819 */ /* 0x000fe400000006ff */
[----:B------:R-:W-:Y:S01]  /*02c0*/  IADD3.X R11, R9, UR5, RZ, P1, !PT ;  /* 0x00000005090b7c10 */ /* 0x000fe20008ffe4ff */
[--C-:B------:R-:W-:Y:S01]  /*02d0*/  IMAD.X R9, R9, 0x1, R13.reuse, P0 ;  /* 0x0000000109097824 */ /* 0x100fe200000e060d */
[----:B------:R-:W-:Y:S01]  /*02e0*/  LOP3.LUT R17, R14, 0xfffff000, RZ, 0xc0, !PT ;  /* 0xfffff0000e117812 */ /* 0x000fe200078ec0ff */
[----:B------:R-:W-:Y:S01]  /*02f0*/  IMAD.WIDE R12, R15, 0x4, R12 ;  /* 0x000000040f0c7825 */ /* 0x000fe200078e020c */
[----:B------:R-:W-:-:S02]  /*0300*/  ULDC.64 UR4, c[0x0][0x208] ;  /* 0x0000820000047ab9 */ /* 0x000fc40000000a00 */
[----:B------:R-:W-:Y:S01]  /*0310*/  IADD3 R19, R15, R17, R0 ;  /* 0x000000110f137210 */ /* 0x000fe20007ffe000 */
[----:B------:R-:W-:-:S04]  /*0320*/  IMAD.WIDE R10, R0, 0x4, R10 ;  /* 0x00000004000a7825 */ /* 0x000fc800078e020a */
[----:B------:R-:W-:-:S04]  /*0330*/  IMAD.WIDE R12, R17, 0x4, R12 ;  /* 0x00000004110c7825 */ /* 0x000fc800078e020c */
[C---:B------:R-:W-:Y:S02]  /*0340*/  IMAD.WIDE R14, R17.reuse, 0x4, R8 ;  /* 0x00000004110e7825 */ /* 0x040fe400078e0208 */
[----:B------:R-:W2:Y:S01]  /*0350*/  LDG.E.EL R13, desc[UR4][R12.64+0x4] ;  /* 0x000004040c0d7981 */ /* 0x000ea2000c2e1900 */
[----:B------:R-:W3:Y:S01]  /*0360*/  LDC.64 R8, c[0x0][0x220] ;  /* 0x00008800ff087b82 */ /* 0x000ee20000000a00 */
[----:B------:R-:W-:Y:S02]  /*0370*/  IMAD.WIDE R16, R17, 0x4, R10 ;  /* 0x0000000411107825 */ /* 0x000fe400078e020a */
[----:B------:R-:W4:Y:S02]  /*0380*/  LDG.E.EL R14, desc[UR4][R14.64+0x4] ;  /* 0x000004040e0e7981 */ /* 0x000f24000c2e1900 */
[----:B-1----:R-:W-:Y:S02]  /*0390*/  IMAD.WIDE R10, R19, 0x4, R6 ;  /* 0x00000004130a7825 */ /* 0x002fe400078e0206 */
[----:B------:R-:W4:Y:S01]  /*03a0*/  LDG.E.EL R16, desc[UR4][R16.64] ;  /* 0x0000000410107981 */ /* 0x000f22000c2e1900 */
[----:B------:R-:W1:Y:S03]  /*03b0*/  LDC.64 R6, c[0x0][0x210] ;  /* 0x00008400ff067b82 */ /* 0x000e660000000a00 */
[----:B------:R-:W2:Y:S01]  /*03c0*/  LDG.E.EL R10, desc[UR4][R10.64] ;  /* 0x000000040a0a7981 */ /* 0x000ea2000c2e1900 */
[----:B------:R-:W-:-:S02]  /*03d0*/  I2FP.F32.S32 R19, R0 ;  /* 0x0000000000137245 */ /* 0x000fc40000201400 */
[----:B------:R-:W-:-:S03]  /*03e0*/  I2FP.F32.S32 R23, R5 ;  /* 0x0000000500177245 */ /* 0x000fc60000201400 */
[----:B------:R-:W-:Y:S02]  /*03f0*/  FADD.SAT R19, R2, -R19 ;  /* 0x8000001302137221 */ /* 0x000fe40000002000 */
[----:B------:R-:W-:Y:S01]  /*0400*/  FADD.SAT R23, R4, -R23 ;  /* 0x8000001704177221 */ /* 0x000fe20000002000 */
[----:B---3--:R-:W-:-:S04]  /*0410*/  IMAD.WIDE R8, R3, 0x4, R8 ;  /* 0x0000000403087825 */ /* 0x008fc800078e0208 */
[----:B-1----:R-:W-:-:S04]  /*0420*/  IMAD.WIDE R6, R3, 0x4, R6 ;  /* 0x0000000403067825 */ /* 0x002fc800078e0206 */
[----:B----4-:R-:W-:Y:S01]  /*0430*/  FADD R21, R14, -R16 ;  /* 0x800000100e157221 */ /* 0x010fe20000000000 */
[----:B--2---:R-:W-:-:S04]  /*0440*/  FADD R0, -R10, R13 ;  /* 0x0000000d0a007221 */ /* 0x004fc80000000100 */
[C---:B------:R-:W-:Y:S01]  /*0450*/  FFMA R5, R19.reuse, R0, R10 ;  /* 0x0000000013057223 */ /* 0x040fe2000000000a */
[----:B------:R-:W-:-:S04]  /*0460*/  FFMA R0, R19, R21, R16 ;  /* 0x0000001513007223 */ /* 0x000fc80000000010 */
[----:B------:R-:W-:-:S04]  /*0470*/  FADD R0, -R5, R0 ;  /* 0x0000000005007221 */ /* 0x000fc80000000100 */
[----:B------:R-:W-:Y:S01]  /*0480*/  FMUL R23, R0, R23 ;  /* 0x0000001700177220 */ /* 0x000fe20000400000 */
[----:B------:R-:W-:Y:S04]  /*0490*/  STG.E desc[UR4][R8.64], R5 ;  /* 0x0000000508007986 */ /* 0x000fe8000c101904 */
[----:B------:R-:W-:Y:S01]  /*04a0*/  STG.E desc[UR4][R6.64], R23 ;  /* 0x0000001706007986 */ /* 0x000fe2000c101904 */
[----:B------:R-:W-:Y:S05]  /*04b0*/  EXIT ;  /* 0x000000000000794d */ /* 0x000fea0003800000 */
.L_x_0:
[----:B------:R-:W-:-:S00]  /*04c0*/  BRA `(.L_x_0) ;  /* 0xfffffffc00fc7947 */ /* 0x000fc0000383ffff */
[----:B------:R-:W-:-:S00]  /*04d0*/  NOP ;  /* 0x0000000000007918 */ /* 0x000fc00000000000 */
        /* <DEDUP_REMOVED lines=10> */
.L_x_1:


//--------------------- .nv.constant0.triton_poi_fused__to_copy__unsafe_index_add_arange_clamp_mul_sub_2 --------------------------
	.section	.nv.constant0.triton_poi_fused__to_copy__unsafe_index_add_arange_clamp_mul_sub_2,"a",@progbits
	.sectionflags	@""
	.align	4
.nv.constant0.triton_poi_fused__to_copy__unsafe_index_add_arange_clamp_mul_sub_2:
	.zero		556
